//
// Generated by NVIDIA NVVM Compiler
//
// Compiler Build ID: CL-36424714
// Cuda compilation tools, release 13.0, V13.0.88
// Based on NVVM 20.0.0
//

.version 9.0
.target sm_100
.address_size 64

	// .globl	_Z6kernelv
.extern .func  (.param .b32 func_retval0) vprintf
(
	.param .b64 vprintf_param_0,
	.param .b64 vprintf_param_1
)
;
.global .align 1 .b8 $str[13] = {104, 101, 108, 108, 111, 32, 119, 111, 114, 108, 100, 10};

.visible .entry _Z6kernelv()
{
	.reg .b32 	%r<3>;
	.reg .b64 	%rd<3>;

	mov.u64 	%rd1, $str;
	cvta.global.u64 	%rd2, %rd1;
	{ // callseq 0, 0
	.param .b64 param0;
	st.param.b64 	[param0], %rd2;
	.param .b64 param1;
	st.param.b64 	[param1], 0;
	.param .b32 retval0;
	call.uni (retval0), 
	vprintf, 
	(
	param0, 
	param1
	);
	ld.param.b32 	%r1, [retval0];
	} // callseq 0
	ret;

}


// ===== COMPILED SASS (sm_100) =====

	.target	sm_100

	.elftype	@"ET_EXEC"


//--------------------- .note.nv.tkinfo           --------------------------
	.section	.note.nv.tkinfo,"",@"SHT_NOTE"
	.sectionflags	@"SHF_NOTE_NV_TKINFO"
	.tkinfo
        /*0018*/ 	.word	0x00000002
        /*0030*/ 	.string	""
        /*0030*/ 	.string	"ptxas"
        /*0030*/ 	.string	"Cuda compilation tools, release 13.0, V13.0.88"
        /*0030*/ 	.string	"Build cuda_13.0.r13.0/compiler.36424714_0"
        /*0030*/ 	.string	"-arch sm_100 -m 64 "



//--------------------- .note.nv.cuinfo           --------------------------
	.section	.note.nv.cuinfo,"",@"SHT_NOTE"
	.sectionflags	@"SHF_NOTE_NV_CUINFO"
        /*0018*/ 	.short	0x0002
        /*001a*/ 	.short	0x0064
        /*001c*/ 	.short	0x0082
	.zero		2


//--------------------- .nv.info                  --------------------------
	.section	.nv.info,"",@"SHT_CUDA_INFO"
	.align	4


	//----- nvinfo : EIATTR_REGCOUNT
	.align		4
        /*0000*/ 	.byte	0x04, 0x2f
        /*0002*/ 	.short	(.L_2 - .L_1)
	.align		4
.L_1:
        /*0004*/ 	.word	index@(_Z6kernelv)
        /*0008*/ 	.word	0x00000018


	//----- nvinfo : EIATTR_FRAME_SIZE
	.align		4
.L_2:
        /*000c*/ 	.byte	0x04, 0x11
        /*000e*/ 	.short	(.L_4 - .L_3)
	.align		4
.L_3:
        /*0010*/ 	.word	index@(_Z6kernelv)
        /*0014*/ 	.word	0x00000000


	//----- nvinfo : EIATTR_MIN_STACK_SIZE
	.align		4
.L_4:
        /*0018*/ 	.byte	0x04, 0x12
        /*001a*/ 	.short	(.L_6 - .L_5)
	.align		4
.L_5:
        /*001c*/ 	.word	index@(_Z6kernelv)
        /*0020*/ 	.word	0x00000000
.L_6:


//--------------------- .nv.compat                --------------------------
	.section	.nv.compat,"",@"SHT_CUDA_COMPAT_INFO"
	.align	4
        /*0000*/ 	.byte	0x02, 0x09, 0x00, 0x00, 0x02, 0x02, 0x01, 0x00, 0x02, 0x05, 0x05, 0x00, 0x03, 0x07, 0x01, 0x01
        /*0010*/ 	.byte	0x02, 0x03, 0x00, 0x00, 0x02, 0x06, 0x01, 0x00, 0x04, 0x0b, 0x08, 0x00, 0x09, 0x00, 0x00, 0x00
        /*0020*/ 	.byte	0x00, 0x00, 0x00, 0x00


//--------------------- .nv.info._Z6kernelv       --------------------------
	.section	.nv.info._Z6kernelv,"",@"SHT_CUDA_INFO"
	.sectionflags	@""
	.align	4


	//----- nvinfo : EIATTR_CUDA_API_VERSION
	.align		4
        /*0000*/ 	.byte	0x04, 0x37
        /*0002*/ 	.short	(.L_8 - .L_7)
.L_7:
        /*0004*/ 	.word	0x00000082


	//----- nvinfo : EIATTR_SPARSE_MMA_MASK
	.align		4
.L_8:
        /*0008*/ 	.byte	0x03, 0x50
        /*000a*/ 	.short	0x0000


	//----- nvinfo : EIATTR_MAXREG_COUNT
	.align		4
        /*000c*/ 	.byte	0x03, 0x1b
        /*000e*/ 	.short	0x00ff


	//----- nvinfo : EIATTR_EXTERNS
	.align		4
        /*0010*/ 	.byte	0x04, 0x0f
        /*0012*/ 	.short	(.L_10 - .L_9)


	//   ....[0]....
	.align		4
.L_9:
        /*0014*/ 	.word	index@(vprintf)


	//----- nvinfo : EIATTR_MERCURY_ISA_VERSION
	.align		4
.L_10:
        /*0018*/ 	.byte	0x03, 0x5f
        /*001a*/ 	.short	0x0101


	//----- nvinfo : EIATTR_VRC_CTA_INIT_COUNT
	.align		4
        /*001c*/ 	.byte	0x02, 0x4a
	.zero		1
	.zero		1


	//----- nvinfo : EIATTR_SYSCALL_OFFSETS
	.align		4
        /*0020*/ 	.byte	0x04, 0x46
        /*0022*/ 	.short	(.L_12 - .L_11)


	//   ....[0]....
.L_11:
        /*0024*/ 	.word	0x00000080


	//----- nvinfo : EIATTR_EXIT_INSTR_OFFSETS
	.align		4
.L_12:
        /*0028*/ 	.byte	0x04, 0x1c
        /*002a*/ 	.short	(.L_14 - .L_13)


	//   ....[0]....
.L_13:
        /*002c*/ 	.word	0x00000090


	//----- nvinfo : EIATTR_SW_WAR
	.align		4
.L_14:
        /*0030*/ 	.byte	0x04, 0x36
        /*0032*/ 	.short	(.L_16 - .L_15)
.L_15:
        /*0034*/ 	.word	0x00000008
.L_16:


//--------------------- .nv.callgraph             --------------------------
	.section	.nv.callgraph,"",@"SHT_CUDA_CALLGRAPH"
	.align	4
	.sectionentsize	8
	.align		4
        /*0000*/ 	.word	0x00000000
	.align		4
        /*0004*/ 	.word	0xffffffff
	.align		4
        /*0008*/ 	.word	index@(_Z6kernelv)
	.align		4
        /*000c*/ 	.word	index@(vprintf)
	.align		4
        /*0010*/ 	.word	0x00000000
	.align		4
        /*0014*/ 	.word	0xfffffffe
	.align		4
        /*0018*/ 	.word	0x00000000
	.align		4
        /*001c*/ 	.word	0xfffffffd
	.align		4
        /*0020*/ 	.word	0x00000000
	.align		4
        /*0024*/ 	.word	0xfffffffc


//--------------------- .nv.constant4             --------------------------
	.section	.nv.constant4,"a",@progbits
	.align	8
	.align		8
.nv.constant4:
        /*0000*/ 	.dword	vprintf
	.align		8
        /*0008*/ 	.dword	$str


//--------------------- .text._Z6kernelv          --------------------------
	.section	.text._Z6kernelv,"ax",@progbits
	.align	128
        .global         _Z6kernelv
        .type           _Z6kernelv,@function
        .size           _Z6kernelv,(.L_x_2 - _Z6kernelv)
        .other          _Z6kernelv,@"STO_CUDA_ENTRY STV_DEFAULT"
_Z6kernelv:
.text._Z6kernelv:
[----:B------:R-:W0:Y:S01]  /*0000*/  LDC R1, c[0x0][0x37c] ;  /* 0x0000df00ff017b82 */ /* 0x000e220000000800 */
[----:B------:R-:W-:Y:S01]  /*0010*/  MOV R0, 0x0 ;  /* 0x0000000000007802 */ /* 0x000fe20000000f00 */
[----:B------:R-:W1:Y:S01]  /*0020*/  LDCU.64 UR4, c[0x4][0x8] ;  /* 0x01000100ff0477ac */ /* 0x000e620008000a00 */
[----:B------:R-:W-:-:S05]  /*0030*/  CS2R R6, SRZ ;  /* 0x0000000000067805 */ /* 0x000fca000001ff00 */
[----:B------:R2:W3:Y:S01]  /*0040*/  LDC.64 R2, c[0x4][R0] ;  /* 0x0100000000027b82 */ /* 0x0004e20000000a00 */
[----:B-1----:R-:W-:Y:S02]  /*0050*/  IMAD.U32 R4, RZ, RZ, UR4 ;  /* 0x00000004ff047e24 */ /* 0x002fe4000f8e00ff */
[----:B--2---:R-:W-:-:S07]  /*0060*/  IMAD.U32 R5, RZ, RZ, UR5 ;  /* 0x00000005ff057e24 */ /* 0x004fce000f8e00ff */
[----:B------:R-:W-:-:S07]  /*0070*/  LEPC R20, `(.L_x_0) ;  /* 0x000000001014794e */ /* 0x000fce0000000000 */
[----:B0--3--:R-:W-:Y:S05]  /*0080*/  CALL.ABS.NOINC R2 ;  /* 0x0000000002007343 */ /* 0x009fea0003c00000 */
.L_x_0:
[----:B------:R-:W-:Y:S05]  /*0090*/  EXIT ;  /* 0x000000000000794d */ /* 0x000fea0003800000 */
.L_x_1:
[----:B------:R-:W-:-:S00]  /*00a0*/  BRA `(.L_x_1) ;  /* 0xfffffffc00fc7947 */ /* 0x000fc0000383ffff */
[----:B------:R-:W-:-:S00]  /*00b0*/  NOP ;  /* 0x0000000000007918 */ /* 0x000fc00000000000 */
        /* <DEDUP_REMOVED lines=12> */
.L_x_2:


//--------------------- .nv.global.init           --------------------------
	.section	.nv.global.init,"aw",@progbits
.nv.global.init:
	.type		$str,@object
	.size		$str,(.L_0 - $str)
$str:
        /*0000*/ 	.byte	0x68, 0x65, 0x6c, 0x6c, 0x6f, 0x20, 0x77, 0x6f, 0x72, 0x6c, 0x64, 0x0a, 0x00
.L_0:


//--------------------- .nv.shared.reserved.0     --------------------------
	.section	.nv.shared.reserved.0,"aw",@nobits
	.weak		__nv_reservedSMEM_offset_0_alias
	.size		__nv_reservedSMEM_offset_0_alias, 0, 64
	.other		__nv_reservedSMEM_offset_0_alias,@"STO_CUDA_RESERVED_SHARED STV_DEFAULT"
__nv_reservedSMEM_offset_0_alias:
	.zero		0
	.zero		64


//--------------------- .nv.constant0._Z6kernelv  --------------------------
	.section	.nv.constant0._Z6kernelv,"a",@progbits
	.sectionflags	@""
	.align	4
.nv.constant0._Z6kernelv:
	.zero		896


//--------------------- SYMBOLS --------------------------

	.type		.nv.reservedSmem.offset0,@object
	.size		.nv.reservedSmem.offset0,0x4
	.type		vprintf,@function
